//
// Generated by NVIDIA NVVM Compiler
//
// Compiler Build ID: CL-36424714
// Cuda compilation tools, release 13.0, V13.0.88
// Based on NVVM 20.0.0
//

.version 9.0
.target sm_100
.address_size 64

	// .globl	_Z13neuralNetworkPiS_S_i

.visible .entry _Z13neuralNetworkPiS_S_i(
	.param .u64 .ptr .align 1 _Z13neuralNetworkPiS_S_i_param_0,
	.param .u64 .ptr .align 1 _Z13neuralNetworkPiS_S_i_param_1,
	.param .u64 .ptr .align 1 _Z13neuralNetworkPiS_S_i_param_2,
	.param .u32 _Z13neuralNetworkPiS_S_i_param_3
)
{
	.reg .pred 	%p<2>;
	.reg .b32 	%r<6>;
	.reg .b64 	%rd<11>;

	ld.param.u64 	%rd1, [_Z13neuralNetworkPiS_S_i_param_0];
	ld.param.u64 	%rd2, [_Z13neuralNetworkPiS_S_i_param_1];
	ld.param.u64 	%rd3, [_Z13neuralNetworkPiS_S_i_param_2];
	ld.param.u32 	%r2, [_Z13neuralNetworkPiS_S_i_param_3];
	mov.u32 	%r1, %tid.x;
	setp.ge.s32 	%p1, %r1, %r2;
	@%p1 bra 	$L__BB0_2;
	cvta.to.global.u64 	%rd4, %rd1;
	cvta.to.global.u64 	%rd5, %rd2;
	cvta.to.global.u64 	%rd6, %rd3;
	mul.wide.u32 	%rd7, %r1, 4;
	add.s64 	%rd8, %rd4, %rd7;
	ld.global.u32 	%r3, [%rd8];
	add.s64 	%rd9, %rd5, %rd7;
	ld.global.u32 	%r4, [%rd9];
	add.s32 	%r5, %r4, %r3;
	add.s64 	%rd10, %rd6, %rd7;
	st.global.u32 	[%rd10], %r5;
$L__BB0_2:
	ret;

}


// ===== COMPILED SASS (sm_100) =====

	.target	sm_100

	.elftype	@"ET_EXEC"


//--------------------- .note.nv.tkinfo           --------------------------
	.section	.note.nv.tkinfo,"",@"SHT_NOTE"
	.sectionflags	@"SHF_NOTE_NV_TKINFO"
	.tkinfo
        /*0018*/ 	.word	0x00000002
        /*0030*/ 	.string	""
        /*0030*/ 	.string	"ptxas"
        /*0030*/ 	.string	"Cuda compilation tools, release 13.0, V13.0.88"
        /*0030*/ 	.string	"Build cuda_13.0.r13.0/compiler.36424714_0"
        /*0030*/ 	.string	"-arch sm_100 -m 64 "



//--------------------- .note.nv.cuinfo           --------------------------
	.section	.note.nv.cuinfo,"",@"SHT_NOTE"
	.sectionflags	@"SHF_NOTE_NV_CUINFO"
        /*0018*/ 	.short	0x0002
        /*001a*/ 	.short	0x0064
        /*001c*/ 	.short	0x0082
	.zero		2


//--------------------- .nv.info                  --------------------------
	.section	.nv.info,"",@"SHT_CUDA_INFO"
	.align	4


	//----- nvinfo : EIATTR_REGCOUNT
	.align		4
        /*0000*/ 	.byte	0x04, 0x2f
        /*0002*/ 	.short	(.L_1 - .L_0)
	.align		4
.L_0:
        /*0004*/ 	.word	index@(_Z13neuralNetworkPiS_S_i)
        /*0008*/ 	.word	0x0000000c


	//----- nvinfo : EIATTR_FRAME_SIZE
	.align		4
.L_1:
        /*000c*/ 	.byte	0x04, 0x11
        /*000e*/ 	.short	(.L_3 - .L_2)
	.align		4
.L_2:
        /*0010*/ 	.word	index@(_Z13neuralNetworkPiS_S_i)
        /*0014*/ 	.word	0x00000000


	//----- nvinfo : EIATTR_MIN_STACK_SIZE
	.align		4
.L_3:
        /*0018*/ 	.byte	0x04, 0x12
        /*001a*/ 	.short	(.L_5 - .L_4)
	.align		4
.L_4:
        /*001c*/ 	.word	index@(_Z13neuralNetworkPiS_S_i)
        /*0020*/ 	.word	0x00000000
.L_5:


//--------------------- .nv.compat                --------------------------
	.section	.nv.compat,"",@"SHT_CUDA_COMPAT_INFO"
	.align	4
        /*0000*/ 	.byte	0x02, 0x09, 0x00, 0x00, 0x02, 0x02, 0x01, 0x00, 0x02, 0x05, 0x05, 0x00, 0x03, 0x07, 0x01, 0x01
        /*0010*/ 	.byte	0x02, 0x03, 0x00, 0x00, 0x02, 0x06, 0x01, 0x00, 0x04, 0x0b, 0x08, 0x00, 0x09, 0x00, 0x00, 0x00
        /*0020*/ 	.byte	0x00, 0x00, 0x00, 0x00


//--------------------- .nv.info._Z13neuralNetworkPiS_S_i --------------------------
	.section	.nv.info._Z13neuralNetworkPiS_S_i,"",@"SHT_CUDA_INFO"
	.sectionflags	@""
	.align	4


	//----- nvinfo : EIATTR_CUDA_API_VERSION
	.align		4
        /*0000*/ 	.byte	0x04, 0x37
        /*0002*/ 	.short	(.L_7 - .L_6)
.L_6:
        /*0004*/ 	.word	0x00000082


	//----- nvinfo : EIATTR_KPARAM_INFO
	.align		4
.L_7:
        /*0008*/ 	.byte	0x04, 0x17
        /*000a*/ 	.short	(.L_9 - .L_8)
.L_8:
        /*000c*/ 	.word	0x00000000
        /*0010*/ 	.short	0x0003
        /*0012*/ 	.short	0x0018
        /*0014*/ 	.byte	0x00, 0xf0, 0x11, 0x00


	//----- nvinfo : EIATTR_KPARAM_INFO
	.align		4
.L_9:
        /*0018*/ 	.byte	0x04, 0x17
        /*001a*/ 	.short	(.L_11 - .L_10)
.L_10:
        /*001c*/ 	.word	0x00000000
        /*0020*/ 	.short	0x0002
        /*0022*/ 	.short	0x0010
        /*0024*/ 	.byte	0x00, 0xf5, 0x21, 0x00


	//----- nvinfo : EIATTR_KPARAM_INFO
	.align		4
.L_11:
        /*0028*/ 	.byte	0x04, 0x17
        /*002a*/ 	.short	(.L_13 - .L_12)
.L_12:
        /*002c*/ 	.word	0x00000000
        /*0030*/ 	.short	0x0001
        /*0032*/ 	.short	0x0008
        /*0034*/ 	.byte	0x00, 0xf5, 0x21, 0x00


	//----- nvinfo : EIATTR_KPARAM_INFO
	.align		4
.L_13:
        /*0038*/ 	.byte	0x04, 0x17
        /*003a*/ 	.short	(.L_15 - .L_14)
.L_14:
        /*003c*/ 	.word	0x00000000
        /*0040*/ 	.short	0x0000
        /*0042*/ 	.short	0x0000
        /*0044*/ 	.byte	0x00, 0xf5, 0x21, 0x00


	//----- nvinfo : EIATTR_SPARSE_MMA_MASK
	.align		4
.L_15:
        /*0048*/ 	.byte	0x03, 0x50
        /*004a*/ 	.short	0x0000


	//----- nvinfo : EIATTR_MAXREG_COUNT
	.align		4
        /*004c*/ 	.byte	0x03, 0x1b
        /*004e*/ 	.short	0x00ff


	//----- nvinfo : EIATTR_MERCURY_ISA_VERSION
	.align		4
        /*0050*/ 	.byte	0x03, 0x5f
        /*0052*/ 	.short	0x0101


	//----- nvinfo : EIATTR_VRC_CTA_INIT_COUNT
	.align		4
        /*0054*/ 	.byte	0x02, 0x4a
	.zero		1
	.zero		1


	//----- nvinfo : EIATTR_EXIT_INSTR_OFFSETS
	.align		4
        /*0058*/ 	.byte	0x04, 0x1c
        /*005a*/ 	.short	(.L_17 - .L_16)


	//   ....[0]....
.L_16:
        /*005c*/ 	.word	0x00000040


	//   ....[1]....
        /*0060*/ 	.word	0x00000100


	//----- nvinfo : EIATTR_CBANK_PARAM_SIZE
	.align		4
.L_17:
        /*0064*/ 	.byte	0x03, 0x19
        /*0066*/ 	.short	0x001c


	//----- nvinfo : EIATTR_PARAM_CBANK
	.align		4
        /*0068*/ 	.byte	0x04, 0x0a
        /*006a*/ 	.short	(.L_19 - .L_18)
	.align		4
.L_18:
        /*006c*/ 	.word	index@(.nv.constant0._Z13neuralNetworkPiS_S_i)
        /*0070*/ 	.short	0x0380
        /*0072*/ 	.short	0x001c


	//----- nvinfo : EIATTR_SW_WAR
	.align		4
.L_19:
        /*0074*/ 	.byte	0x04, 0x36
        /*0076*/ 	.short	(.L_21 - .L_20)
.L_20:
        /*0078*/ 	.word	0x00000008
.L_21:


//--------------------- .nv.callgraph             --------------------------
	.section	.nv.callgraph,"",@"SHT_CUDA_CALLGRAPH"
	.align	4
	.sectionentsize	8
	.align		4
        /*0000*/ 	.word	0x00000000
	.align		4
        /*0004*/ 	.word	0xffffffff
	.align		4
        /*0008*/ 	.word	0x00000000
	.align		4
        /*000c*/ 	.word	0xfffffffe
	.align		4
        /*0010*/ 	.word	0x00000000
	.align		4
        /*0014*/ 	.word	0xfffffffd
	.align		4
        /*0018*/ 	.word	0x00000000
	.align		4
        /*001c*/ 	.word	0xfffffffc


//--------------------- .text._Z13neuralNetworkPiS_S_i --------------------------
	.section	.text._Z13neuralNetworkPiS_S_i,"ax",@progbits
	.align	128
        .global         _Z13neuralNetworkPiS_S_i
        .type           _Z13neuralNetworkPiS_S_i,@function
        .size           _Z13neuralNetworkPiS_S_i,(.L_x_1 - _Z13neuralNetworkPiS_S_i)
        .other          _Z13neuralNetworkPiS_S_i,@"STO_CUDA_ENTRY STV_DEFAULT"
_Z13neuralNetworkPiS_S_i:
.text._Z13neuralNetworkPiS_S_i:
[----:B------:R-:W-:Y:S01]  /*0000*/  LDC R1, c[0x0][0x37c] ;  /* 0x0000df00ff017b82 */ /* 0x000fe20000000800 */
[----:B------:R-:W0:Y:S01]  /*0010*/  S2R R9, SR_TID.X ;  /* 0x0000000000097919 */ /* 0x000e220000002100 */
[----:B------:R-:W0:Y:S02]  /*0020*/  LDCU UR4, c[0x0][0x398] ;  /* 0x00007300ff0477ac */ /* 0x000e240008000800 */
[----:B0-----:R-:W-:-:S13]  /*0030*/  ISETP.GE.AND P0, PT, R9, UR4, PT ;  /* 0x0000000409007c0c */ /* 0x001fda000bf06270 */
[----:B------:R-:W-:Y:S05]  /*0040*/  @P0 EXIT ;  /* 0x000000000000094d */ /* 0x000fea0003800000 */
[----:B------:R-:W0:Y:S01]  /*0050*/  LDC.64 R2, c[0x0][0x380] ;  /* 0x0000e000ff027b82 */ /* 0x000e220000000a00 */
[----:B------:R-:W1:Y:S07]  /*0060*/  LDCU.64 UR4, c[0x0][0x358] ;  /* 0x00006b00ff0477ac */ /* 0x000e6e0008000a00 */
[----:B------:R-:W2:Y:S08]  /*0070*/  LDC.64 R4, c[0x0][0x388] ;  /* 0x0000e200ff047b82 */ /* 0x000eb00000000a00 */
[----:B------:R-:W3:Y:S01]  /*0080*/  LDC.64 R6, c[0x0][0x390] ;  /* 0x0000e400ff067b82 */ /* 0x000ee20000000a00 */
[----:B0-----:R-:W-:-:S06]  /*0090*/  IMAD.WIDE.U32 R2, R9, 0x4, R2 ;  /* 0x0000000409027825 */ /* 0x001fcc00078e0002 */
[----:B-1----:R-:W4:Y:S01]  /*00a0*/  LDG.E R2, desc[UR4][R2.64] ;  /* 0x0000000402027981 */ /* 0x002f22000c1e1900 */
[----:B--2---:R-:W-:-:S06]  /*00b0*/  IMAD.WIDE.U32 R4, R9, 0x4, R4 ;  /* 0x0000000409047825 */ /* 0x004fcc00078e0004 */
[----:B------:R-:W4:Y:S01]  /*00c0*/  LDG.E R5, desc[UR4][R4.64] ;  /* 0x0000000404057981 */ /* 0x000f22000c1e1900 */
[----:B---3--:R-:W-:Y:S01]  /*00d0*/  IMAD.WIDE.U32 R6, R9, 0x4, R6 ;  /* 0x0000000409067825 */ /* 0x008fe200078e0006 */
[----:B----4-:R-:W-:-:S05]  /*00e0*/  IADD3 R9, PT, PT, R2, R5, RZ ;  /* 0x0000000502097210 */ /* 0x010fca0007ffe0ff */
[----:B------:R-:W-:Y:S01]  /*00f0*/  STG.E desc[UR4][R6.64], R9 ;  /* 0x0000000906007986 */ /* 0x000fe2000c101904 */
[----:B------:R-:W-:Y:S05]  /*0100*/  EXIT ;  /* 0x000000000000794d */ /* 0x000fea0003800000 */
.L_x_0:
[----:B------:R-:W-:-:S00]  /*0110*/  BRA `(.L_x_0) ;  /* 0xfffffffc00fc7947 */ /* 0x000fc0000383ffff */
[----:B------:R-:W-:-:S00]  /*0120*/  NOP ;  /* 0x0000000000007918 */ /* 0x000fc00000000000 */
        /* <DEDUP_REMOVED lines=13> */
.L_x_1:


//--------------------- .nv.shared.reserved.0     --------------------------
	.section	.nv.shared.reserved.0,"aw",@nobits
	.weak		__nv_reservedSMEM_offset_0_alias
	.size		__nv_reservedSMEM_offset_0_alias, 0, 64
	.other		__nv_reservedSMEM_offset_0_alias,@"STO_CUDA_RESERVED_SHARED STV_DEFAULT"
__nv_reservedSMEM_offset_0_alias:
	.zero		0
	.zero		64


//--------------------- .nv.constant0._Z13neuralNetworkPiS_S_i --------------------------
	.section	.nv.constant0._Z13neuralNetworkPiS_S_i,"a",@progbits
	.sectionflags	@""
	.align	4
.nv.constant0._Z13neuralNetworkPiS_S_i:
	.zero		924


//--------------------- SYMBOLS --------------------------

	.type		.nv.reservedSmem.offset0,@object
	.size		.nv.reservedSmem.offset0,0x4
